//
// Generated by NVIDIA NVVM Compiler
//
// Compiler Build ID: CL-36424714
// Cuda compilation tools, release 13.0, V13.0.88
// Based on NVVM 20.0.0
//

.version 9.0
.target sm_100
.address_size 64

	// .globl	_Z5findAPcPi

.visible .entry _Z5findAPcPi(
	.param .u64 .ptr .align 1 _Z5findAPcPi_param_0,
	.param .u64 .ptr .align 1 _Z5findAPcPi_param_1
)
{
	.reg .pred 	%p<2>;
	.reg .b16 	%rs<2>;
	.reg .b32 	%r<3>;
	.reg .b64 	%rd<7>;

	ld.param.u64 	%rd2, [_Z5findAPcPi_param_0];
	ld.param.u64 	%rd1, [_Z5findAPcPi_param_1];
	cvta.to.global.u64 	%rd3, %rd2;
	mov.u32 	%r1, %tid.x;
	cvt.u64.u32 	%rd4, %r1;
	add.s64 	%rd5, %rd3, %rd4;
	ld.global.u8 	%rs1, [%rd5];
	setp.ne.s16 	%p1, %rs1, 97;
	@%p1 bra 	$L__BB0_2;
	cvta.to.global.u64 	%rd6, %rd1;
	atom.global.add.u32 	%r2, [%rd6], 1;
$L__BB0_2:
	ret;

}


// ===== COMPILED SASS (sm_100) =====

	.target	sm_100

	.elftype	@"ET_EXEC"


//--------------------- .note.nv.tkinfo           --------------------------
	.section	.note.nv.tkinfo,"",@"SHT_NOTE"
	.sectionflags	@"SHF_NOTE_NV_TKINFO"
	.tkinfo
        /*0018*/ 	.word	0x00000002
        /*0030*/ 	.string	""
        /*0030*/ 	.string	"ptxas"
        /*0030*/ 	.string	"Cuda compilation tools, release 13.0, V13.0.88"
        /*0030*/ 	.string	"Build cuda_13.0.r13.0/compiler.36424714_0"
        /*0030*/ 	.string	"-arch sm_100 -m 64 "



//--------------------- .note.nv.cuinfo           --------------------------
	.section	.note.nv.cuinfo,"",@"SHT_NOTE"
	.sectionflags	@"SHF_NOTE_NV_CUINFO"
        /*0018*/ 	.short	0x0002
        /*001a*/ 	.short	0x0064
        /*001c*/ 	.short	0x0082
	.zero		2


//--------------------- .nv.info                  --------------------------
	.section	.nv.info,"",@"SHT_CUDA_INFO"
	.align	4


	//----- nvinfo : EIATTR_REGCOUNT
	.align		4
        /*0000*/ 	.byte	0x04, 0x2f
        /*0002*/ 	.short	(.L_1 - .L_0)
	.align		4
.L_0:
        /*0004*/ 	.word	index@(_Z5findAPcPi)
        /*0008*/ 	.word	0x00000008


	//----- nvinfo : EIATTR_FRAME_SIZE
	.align		4
.L_1:
        /*000c*/ 	.byte	0x04, 0x11
        /*000e*/ 	.short	(.L_3 - .L_2)
	.align		4
.L_2:
        /*0010*/ 	.word	index@(_Z5findAPcPi)
        /*0014*/ 	.word	0x00000000


	//----- nvinfo : EIATTR_MIN_STACK_SIZE
	.align		4
.L_3:
        /*0018*/ 	.byte	0x04, 0x12
        /*001a*/ 	.short	(.L_5 - .L_4)
	.align		4
.L_4:
        /*001c*/ 	.word	index@(_Z5findAPcPi)
        /*0020*/ 	.word	0x00000000
.L_5:


//--------------------- .nv.compat                --------------------------
	.section	.nv.compat,"",@"SHT_CUDA_COMPAT_INFO"
	.align	4
        /*0000*/ 	.byte	0x02, 0x09, 0x00, 0x00, 0x02, 0x02, 0x01, 0x00, 0x02, 0x05, 0x05, 0x00, 0x03, 0x07, 0x01, 0x01
        /*0010*/ 	.byte	0x02, 0x03, 0x00, 0x00, 0x02, 0x06, 0x01, 0x00, 0x04, 0x0b, 0x08, 0x00, 0x09, 0x00, 0x00, 0x00
        /*0020*/ 	.byte	0x00, 0x00, 0x00, 0x00


//--------------------- .nv.info._Z5findAPcPi     --------------------------
	.section	.nv.info._Z5findAPcPi,"",@"SHT_CUDA_INFO"
	.sectionflags	@""
	.align	4


	//----- nvinfo : EIATTR_CUDA_API_VERSION
	.align		4
        /*0000*/ 	.byte	0x04, 0x37
        /*0002*/ 	.short	(.L_7 - .L_6)
.L_6:
        /*0004*/ 	.word	0x00000082


	//----- nvinfo : EIATTR_KPARAM_INFO
	.align		4
.L_7:
        /*0008*/ 	.byte	0x04, 0x17
        /*000a*/ 	.short	(.L_9 - .L_8)
.L_8:
        /*000c*/ 	.word	0x00000000
        /*0010*/ 	.short	0x0001
        /*0012*/ 	.short	0x0008
        /*0014*/ 	.byte	0x00, 0xf5, 0x21, 0x00


	//----- nvinfo : EIATTR_KPARAM_INFO
	.align		4
.L_9:
        /*0018*/ 	.byte	0x04, 0x17
        /*001a*/ 	.short	(.L_11 - .L_10)
.L_10:
        /*001c*/ 	.word	0x00000000
        /*0020*/ 	.short	0x0000
        /*0022*/ 	.short	0x0000
        /*0024*/ 	.byte	0x00, 0xf5, 0x21, 0x00


	//----- nvinfo : EIATTR_SPARSE_MMA_MASK
	.align		4
.L_11:
        /*0028*/ 	.byte	0x03, 0x50
        /*002a*/ 	.short	0x0000


	//----- nvinfo : EIATTR_MAXREG_COUNT
	.align		4
        /*002c*/ 	.byte	0x03, 0x1b
        /*002e*/ 	.short	0x00ff


	//----- nvinfo : EIATTR_MERCURY_ISA_VERSION
	.align		4
        /*0030*/ 	.byte	0x03, 0x5f
        /*0032*/ 	.short	0x0101


	//----- nvinfo : EIATTR_INT_WARP_WIDE_INSTR_OFFSETS
	.align		4
        /*0034*/ 	.byte	0x04, 0x31
        /*0036*/ 	.short	(.L_13 - .L_12)


	//   ....[0]....
.L_12:
        /*0038*/ 	.word	0x000000b0


	//----- nvinfo : EIATTR_VRC_CTA_INIT_COUNT
	.align		4
.L_13:
        /*003c*/ 	.byte	0x02, 0x4a
	.zero		1
	.zero		1


	//----- nvinfo : EIATTR_EXIT_INSTR_OFFSETS
	.align		4
        /*0040*/ 	.byte	0x04, 0x1c
        /*0042*/ 	.short	(.L_15 - .L_14)


	//   ....[0]....
.L_14:
        /*0044*/ 	.word	0x00000080


	//   ....[1]....
        /*0048*/ 	.word	0x00000100


	//----- nvinfo : EIATTR_CBANK_PARAM_SIZE
	.align		4
.L_15:
        /*004c*/ 	.byte	0x03, 0x19
        /*004e*/ 	.short	0x0010


	//----- nvinfo : EIATTR_PARAM_CBANK
	.align		4
        /*0050*/ 	.byte	0x04, 0x0a
        /*0052*/ 	.short	(.L_17 - .L_16)
	.align		4
.L_16:
        /*0054*/ 	.word	index@(.nv.constant0._Z5findAPcPi)
        /*0058*/ 	.short	0x0380
        /*005a*/ 	.short	0x0010


	//----- nvinfo : EIATTR_SW_WAR
	.align		4
.L_17:
        /*005c*/ 	.byte	0x04, 0x36
        /*005e*/ 	.short	(.L_19 - .L_18)
.L_18:
        /*0060*/ 	.word	0x00000008
.L_19:


//--------------------- .nv.callgraph             --------------------------
	.section	.nv.callgraph,"",@"SHT_CUDA_CALLGRAPH"
	.align	4
	.sectionentsize	8
	.align		4
        /*0000*/ 	.word	0x00000000
	.align		4
        /*0004*/ 	.word	0xffffffff
	.align		4
        /*0008*/ 	.word	0x00000000
	.align		4
        /*000c*/ 	.word	0xfffffffe
	.align		4
        /*0010*/ 	.word	0x00000000
	.align		4
        /*0014*/ 	.word	0xfffffffd
	.align		4
        /*0018*/ 	.word	0x00000000
	.align		4
        /*001c*/ 	.word	0xfffffffc


//--------------------- .text._Z5findAPcPi        --------------------------
	.section	.text._Z5findAPcPi,"ax",@progbits
	.align	128
        .global         _Z5findAPcPi
        .type           _Z5findAPcPi,@function
        .size           _Z5findAPcPi,(.L_x_1 - _Z5findAPcPi)
        .other          _Z5findAPcPi,@"STO_CUDA_ENTRY STV_DEFAULT"
_Z5findAPcPi:
.text._Z5findAPcPi:
[----:B------:R-:W-:Y:S01]  /*0000*/  LDC R1, c[0x0][0x37c] ;  /* 0x0000df00ff017b82 */ /* 0x000fe20000000800 */
[----:B------:R-:W0:Y:S01]  /*0010*/  S2R R2, SR_TID.X ;  /* 0x0000000000027919 */ /* 0x000e220000002100 */
[----:B------:R-:W0:Y:S01]  /*0020*/  LDCU.64 UR6, c[0x0][0x380] ;  /* 0x00007000ff0677ac */ /* 0x000e220008000a00 */
[----:B------:R-:W1:Y:S01]  /*0030*/  LDCU.64 UR4, c[0x0][0x358] ;  /* 0x00006b00ff0477ac */ /* 0x000e620008000a00 */
[----:B0-----:R-:W-:-:S05]  /*0040*/  IADD3 R2, P0, PT, R2, UR6, RZ ;  /* 0x0000000602027c10 */ /* 0x001fca000ff1e0ff */
[----:B------:R-:W-:-:S05]  /*0050*/  IMAD.X R3, RZ, RZ, UR7, P0 ;  /* 0x00000007ff037e24 */ /* 0x000fca00080e06ff */
[----:B-1----:R-:W2:Y:S02]  /*0060*/  LDG.E.U8 R2, desc[UR4][R2.64] ;  /* 0x0000000402027981 */ /* 0x002ea4000c1e1100 */
[----:B--2---:R-:W-:-:S13]  /*0070*/  ISETP.NE.AND P0, PT, R2, 0x61, PT ;  /* 0x000000610200780c */ /* 0x004fda0003f05270 */
[----:B------:R-:W-:Y:S05]  /*0080*/  @P0 EXIT ;  /* 0x000000000000094d */ /* 0x000fea0003800000 */
[----:B------:R-:W0:Y:S01]  /*0090*/  S2R R0, SR_LANEID ;  /* 0x0000000000007919 */ /* 0x000e220000000000 */
[----:B------:R-:W1:Y:S01]  /*00a0*/  LDC.64 R2, c[0x0][0x388] ;  /* 0x0000e200ff027b82 */ /* 0x000e620000000a00 */
[----:B------:R-:W-:Y:S02]  /*00b0*/  VOTEU.ANY UR6, UPT, PT ;  /* 0x0000000000067886 */ /* 0x000fe400038e0100 */
[----:B------:R-:W-:Y:S02]  /*00c0*/  UFLO.U32 UR7, UR6 ;  /* 0x00000006000772bd */ /* 0x000fe400080e0000 */
[----:B------:R-:W1:Y:S04]  /*00d0*/  POPC R5, UR6 ;  /* 0x0000000600057d09 */ /* 0x000e680008000000 */
[----:B0-----:R-:W-:-:S13]  /*00e0*/  ISETP.EQ.U32.AND P0, PT, R0, UR7, PT ;  /* 0x0000000700007c0c */ /* 0x001fda000bf02070 */
[----:B-1----:R-:W-:Y:S01]  /*00f0*/  @P0 REDG.E.ADD.STRONG.GPU desc[UR4][R2.64], R5 ;  /* 0x000000050200098e */ /* 0x002fe2000c12e104 */
[----:B------:R-:W-:Y:S05]  /*0100*/  EXIT ;  /* 0x000000000000794d */ /* 0x000fea0003800000 */
.L_x_0:
[----:B------:R-:W-:-:S00]  /*0110*/  BRA `(.L_x_0) ;  /* 0xfffffffc00fc7947 */ /* 0x000fc0000383ffff */
[----:B------:R-:W-:-:S00]  /*0120*/  NOP ;  /* 0x0000000000007918 */ /* 0x000fc00000000000 */
        /* <DEDUP_REMOVED lines=13> */
.L_x_1:


//--------------------- .nv.shared.reserved.0     --------------------------
	.section	.nv.shared.reserved.0,"aw",@nobits
	.weak		__nv_reservedSMEM_offset_0_alias
	.size		__nv_reservedSMEM_offset_0_alias, 0, 64
	.other		__nv_reservedSMEM_offset_0_alias,@"STO_CUDA_RESERVED_SHARED STV_DEFAULT"
__nv_reservedSMEM_offset_0_alias:
	.zero		0
	.zero		64


//--------------------- .nv.constant0._Z5findAPcPi --------------------------
	.section	.nv.constant0._Z5findAPcPi,"a",@progbits
	.sectionflags	@""
	.align	4
.nv.constant0._Z5findAPcPi:
	.zero		912


//--------------------- SYMBOLS --------------------------

	.type		.nv.reservedSmem.offset0,@object
	.size		.nv.reservedSmem.offset0,0x4
